//
// Generated by NVIDIA NVVM Compiler
//
// Compiler Build ID: CL-36424714
// Cuda compilation tools, release 13.0, V13.0.88
// Based on NVVM 20.0.0
//

.version 9.0
.target sm_100
.address_size 64

	// .globl	_Z13sum_reductionPKddPd
// _ZZ13sum_reductionPKddPdE1r has been demoted

.visible .entry _Z13sum_reductionPKddPd(
	.param .u64 .ptr .align 1 _Z13sum_reductionPKddPd_param_0,
	.param .f64 _Z13sum_reductionPKddPd_param_1,
	.param .u64 .ptr .align 1 _Z13sum_reductionPKddPd_param_2
)
{
	.reg .pred 	%p<7>;
	.reg .b32 	%r<17>;
	.reg .b64 	%rd<7>;
	.reg .b64 	%fd<45>;
	// demoted variable
	.shared .align 8 .b8 _ZZ13sum_reductionPKddPdE1r[8192];
	ld.param.u64 	%rd2, [_Z13sum_reductionPKddPd_param_0];
	ld.param.f64 	%fd5, [_Z13sum_reductionPKddPd_param_1];
	ld.param.u64 	%rd3, [_Z13sum_reductionPKddPd_param_2];
	mov.u32 	%r1, %tid.x;
	cvt.rn.f64.u32 	%fd7, %r1;
	setp.leu.f64 	%p1, %fd5, %fd7;
	mov.f64 	%fd44, 0d0000000000000000;
	@%p1 bra 	$L__BB0_3;
	cvta.to.global.u64 	%rd1, %rd2;
	mov.f64 	%fd44, 0d0000000000000000;
	mov.u32 	%r16, %r1;
$L__BB0_2:
	mul.wide.u32 	%rd4, %r16, 8;
	add.s64 	%rd5, %rd1, %rd4;
	ld.global.f64 	%fd9, [%rd5];
	add.f64 	%fd44, %fd44, %fd9;
	add.s32 	%r16, %r16, 1024;
	cvt.rn.f64.u32 	%fd10, %r16;
	setp.gt.f64 	%p2, %fd5, %fd10;
	@%p2 bra 	$L__BB0_2;
$L__BB0_3:
	shl.b32 	%r7, %r1, 3;
	mov.u32 	%r8, _ZZ13sum_reductionPKddPdE1r;
	add.s32 	%r4, %r8, %r7;
	st.shared.f64 	[%r4], %fd44;
	and.b32  	%r9, %r7, 7936;
	add.s32 	%r5, %r8, %r9;
	and.b32  	%r6, %r1, 31;
	setp.gt.u32 	%p3, %r6, 15;
	@%p3 bra 	$L__BB0_5;
	shl.b32 	%r10, %r6, 3;
	add.s32 	%r11, %r5, %r10;
	ld.volatile.shared.f64 	%fd11, [%r11+128];
	ld.volatile.shared.f64 	%fd12, [%r11];
	add.f64 	%fd13, %fd11, %fd12;
	st.volatile.shared.f64 	[%r11], %fd13;
	ld.volatile.shared.f64 	%fd14, [%r11+64];
	ld.volatile.shared.f64 	%fd15, [%r11];
	add.f64 	%fd16, %fd14, %fd15;
	st.volatile.shared.f64 	[%r11], %fd16;
	ld.volatile.shared.f64 	%fd17, [%r11+32];
	ld.volatile.shared.f64 	%fd18, [%r11];
	add.f64 	%fd19, %fd17, %fd18;
	st.volatile.shared.f64 	[%r11], %fd19;
	ld.volatile.shared.f64 	%fd20, [%r11+16];
	ld.volatile.shared.f64 	%fd21, [%r11];
	add.f64 	%fd22, %fd20, %fd21;
	st.volatile.shared.f64 	[%r11], %fd22;
	ld.volatile.shared.f64 	%fd23, [%r11+8];
	ld.volatile.shared.f64 	%fd24, [%r11];
	add.f64 	%fd25, %fd23, %fd24;
	st.volatile.shared.f64 	[%r11], %fd25;
$L__BB0_5:
	ld.volatile.shared.f64 	%fd26, [%r5];
	bar.sync 	0;
	setp.gt.u32 	%p4, %r1, 31;
	@%p4 bra 	$L__BB0_10;
	setp.gt.u32 	%p5, %r6, 15;
	mad.lo.s32 	%r12, %r1, 248, %r4;
	ld.shared.f64 	%fd27, [%r12];
	st.shared.f64 	[%r4], %fd27;
	@%p5 bra 	$L__BB0_8;
	shl.b32 	%r13, %r6, 3;
	add.s32 	%r15, %r8, %r13;
	ld.volatile.shared.f64 	%fd28, [%r15+128];
	ld.volatile.shared.f64 	%fd29, [%r15];
	add.f64 	%fd30, %fd28, %fd29;
	st.volatile.shared.f64 	[%r15], %fd30;
	ld.volatile.shared.f64 	%fd31, [%r15+64];
	ld.volatile.shared.f64 	%fd32, [%r15];
	add.f64 	%fd33, %fd31, %fd32;
	st.volatile.shared.f64 	[%r15], %fd33;
	ld.volatile.shared.f64 	%fd34, [%r15+32];
	ld.volatile.shared.f64 	%fd35, [%r15];
	add.f64 	%fd36, %fd34, %fd35;
	st.volatile.shared.f64 	[%r15], %fd36;
	ld.volatile.shared.f64 	%fd37, [%r15+16];
	ld.volatile.shared.f64 	%fd38, [%r15];
	add.f64 	%fd39, %fd37, %fd38;
	st.volatile.shared.f64 	[%r15], %fd39;
	ld.volatile.shared.f64 	%fd40, [%r15+8];
	ld.volatile.shared.f64 	%fd41, [%r15];
	add.f64 	%fd42, %fd40, %fd41;
	st.volatile.shared.f64 	[%r15], %fd42;
$L__BB0_8:
	ld.volatile.shared.f64 	%fd4, [_ZZ13sum_reductionPKddPdE1r];
	setp.ne.s32 	%p6, %r1, 0;
	@%p6 bra 	$L__BB0_10;
	cvta.to.global.u64 	%rd6, %rd3;
	st.global.f64 	[%rd6], %fd4;
$L__BB0_10:
	ret;

}


// ===== COMPILED SASS (sm_100) =====

	.target	sm_100

	.elftype	@"ET_EXEC"


//--------------------- .note.nv.tkinfo           --------------------------
	.section	.note.nv.tkinfo,"",@"SHT_NOTE"
	.sectionflags	@"SHF_NOTE_NV_TKINFO"
	.tkinfo
        /*0018*/ 	.word	0x00000002
        /*0030*/ 	.string	""
        /*0030*/ 	.string	"ptxas"
        /*0030*/ 	.string	"Cuda compilation tools, release 13.0, V13.0.88"
        /*0030*/ 	.string	"Build cuda_13.0.r13.0/compiler.36424714_0"
        /*0030*/ 	.string	"-arch sm_100 -m 64 "



//--------------------- .note.nv.cuinfo           --------------------------
	.section	.note.nv.cuinfo,"",@"SHT_NOTE"
	.sectionflags	@"SHF_NOTE_NV_CUINFO"
        /*0018*/ 	.short	0x0002
        /*001a*/ 	.short	0x0064
        /*001c*/ 	.short	0x0082
	.zero		2


//--------------------- .nv.info                  --------------------------
	.section	.nv.info,"",@"SHT_CUDA_INFO"
	.align	4


	//----- nvinfo : EIATTR_REGCOUNT
	.align		4
        /*0000*/ 	.byte	0x04, 0x2f
        /*0002*/ 	.short	(.L_1 - .L_0)
	.align		4
.L_0:
        /*0004*/ 	.word	index@(_Z13sum_reductionPKddPd)
        /*0008*/ 	.word	0x00000014


	//----- nvinfo : EIATTR_FRAME_SIZE
	.align		4
.L_1:
        /*000c*/ 	.byte	0x04, 0x11
        /*000e*/ 	.short	(.L_3 - .L_2)
	.align		4
.L_2:
        /*0010*/ 	.word	index@(_Z13sum_reductionPKddPd)
        /*0014*/ 	.word	0x00000000


	//----- nvinfo : EIATTR_MIN_STACK_SIZE
	.align		4
.L_3:
        /*0018*/ 	.byte	0x04, 0x12
        /*001a*/ 	.short	(.L_5 - .L_4)
	.align		4
.L_4:
        /*001c*/ 	.word	index@(_Z13sum_reductionPKddPd)
        /*0020*/ 	.word	0x00000000
.L_5:


//--------------------- .nv.compat                --------------------------
	.section	.nv.compat,"",@"SHT_CUDA_COMPAT_INFO"
	.align	4
        /*0000*/ 	.byte	0x02, 0x09, 0x00, 0x00, 0x02, 0x02, 0x01, 0x00, 0x02, 0x05, 0x05, 0x00, 0x03, 0x07, 0x01, 0x01
        /*0010*/ 	.byte	0x02, 0x03, 0x00, 0x00, 0x02, 0x06, 0x01, 0x00, 0x04, 0x0b, 0x08, 0x00, 0x01, 0x00, 0x00, 0x00
        /*0020*/ 	.byte	0x00, 0x00, 0x00, 0x00


//--------------------- .nv.info._Z13sum_reductionPKddPd --------------------------
	.section	.nv.info._Z13sum_reductionPKddPd,"",@"SHT_CUDA_INFO"
	.sectionflags	@""
	.align	4


	//----- nvinfo : EIATTR_CUDA_API_VERSION
	.align		4
        /*0000*/ 	.byte	0x04, 0x37
        /*0002*/ 	.short	(.L_7 - .L_6)
.L_6:
        /*0004*/ 	.word	0x00000082


	//----- nvinfo : EIATTR_KPARAM_INFO
	.align		4
.L_7:
        /*0008*/ 	.byte	0x04, 0x17
        /*000a*/ 	.short	(.L_9 - .L_8)
.L_8:
        /*000c*/ 	.word	0x00000000
        /*0010*/ 	.short	0x0002
        /*0012*/ 	.short	0x0010
        /*0014*/ 	.byte	0x00, 0xf5, 0x21, 0x00


	//----- nvinfo : EIATTR_KPARAM_INFO
	.align		4
.L_9:
        /*0018*/ 	.byte	0x04, 0x17
        /*001a*/ 	.short	(.L_11 - .L_10)
.L_10:
        /*001c*/ 	.word	0x00000000
        /*0020*/ 	.short	0x0001
        /*0022*/ 	.short	0x0008
        /*0024*/ 	.byte	0x00, 0xf0, 0x21, 0x00


	//----- nvinfo : EIATTR_KPARAM_INFO
	.align		4
.L_11:
        /*0028*/ 	.byte	0x04, 0x17
        /*002a*/ 	.short	(.L_13 - .L_12)
.L_12:
        /*002c*/ 	.word	0x00000000
        /*0030*/ 	.short	0x0000
        /*0032*/ 	.short	0x0000
        /*0034*/ 	.byte	0x00, 0xf5, 0x21, 0x00


	//----- nvinfo : EIATTR_SPARSE_MMA_MASK
	.align		4
.L_13:
        /*0038*/ 	.byte	0x03, 0x50
        /*003a*/ 	.short	0x0000


	//----- nvinfo : EIATTR_MAXREG_COUNT
	.align		4
        /*003c*/ 	.byte	0x03, 0x1b
        /*003e*/ 	.short	0x00ff


	//----- nvinfo : EIATTR_NUM_BARRIERS
	.align		4
        /*0040*/ 	.byte	0x02, 0x4c
        /*0042*/ 	.byte	0x01
	.zero		1


	//----- nvinfo : EIATTR_MERCURY_ISA_VERSION
	.align		4
        /*0044*/ 	.byte	0x03, 0x5f
        /*0046*/ 	.short	0x0101


	//----- nvinfo : EIATTR_VRC_CTA_INIT_COUNT
	.align		4
        /*0048*/ 	.byte	0x02, 0x4a
	.zero		1
	.zero		1


	//----- nvinfo : EIATTR_EXIT_INSTR_OFFSETS
	.align		4
        /*004c*/ 	.byte	0x04, 0x1c
        /*004e*/ 	.short	(.L_15 - .L_14)


	//   ....[0]....
.L_14:
        /*0050*/ 	.word	0x00000390


	//   ....[1]....
        /*0054*/ 	.word	0x00000570


	//   ....[2]....
        /*0058*/ 	.word	0x000005a0


	//----- nvinfo : EIATTR_CRS_STACK_SIZE
	.align		4
.L_15:
        /*005c*/ 	.byte	0x04, 0x1e
        /*005e*/ 	.short	(.L_17 - .L_16)
.L_16:
        /*0060*/ 	.word	0x00000000


	//----- nvinfo : EIATTR_CBANK_PARAM_SIZE
	.align		4
.L_17:
        /*0064*/ 	.byte	0x03, 0x19
        /*0066*/ 	.short	0x0018


	//----- nvinfo : EIATTR_PARAM_CBANK
	.align		4
        /*0068*/ 	.byte	0x04, 0x0a
        /*006a*/ 	.short	(.L_19 - .L_18)
	.align		4
.L_18:
        /*006c*/ 	.word	index@(.nv.constant0._Z13sum_reductionPKddPd)
        /*0070*/ 	.short	0x0380
        /*0072*/ 	.short	0x0018


	//----- nvinfo : EIATTR_SW_WAR
	.align		4
.L_19:
        /*0074*/ 	.byte	0x04, 0x36
        /*0076*/ 	.short	(.L_21 - .L_20)
.L_20:
        /*0078*/ 	.word	0x00000008
.L_21:


//--------------------- .nv.callgraph             --------------------------
	.section	.nv.callgraph,"",@"SHT_CUDA_CALLGRAPH"
	.align	4
	.sectionentsize	8
	.align		4
        /*0000*/ 	.word	0x00000000
	.align		4
        /*0004*/ 	.word	0xffffffff
	.align		4
        /*0008*/ 	.word	0x00000000
	.align		4
        /*000c*/ 	.word	0xfffffffe
	.align		4
        /*0010*/ 	.word	0x00000000
	.align		4
        /*0014*/ 	.word	0xfffffffd
	.align		4
        /*0018*/ 	.word	0x00000000
	.align		4
        /*001c*/ 	.word	0xfffffffc


//--------------------- .text._Z13sum_reductionPKddPd --------------------------
	.section	.text._Z13sum_reductionPKddPd,"ax",@progbits
	.align	128
        .global         _Z13sum_reductionPKddPd
        .type           _Z13sum_reductionPKddPd,@function
        .size           _Z13sum_reductionPKddPd,(.L_x_8 - _Z13sum_reductionPKddPd)
        .other          _Z13sum_reductionPKddPd,@"STO_CUDA_ENTRY STV_DEFAULT"
_Z13sum_reductionPKddPd:
.text._Z13sum_reductionPKddPd:
[----:B------:R-:W-:Y:S01]  /*0000*/  LDC R1, c[0x0][0x37c] ;  /* 0x0000df00ff017b82 */ /* 0x000fe20000000800 */
[----:B------:R-:W0:Y:S01]  /*0010*/  S2R R0, SR_TID.X ;  /* 0x0000000000007919 */ /* 0x000e220000002100 */
[----:B------:R-:W1:Y:S01]  /*0020*/  LDCU.64 UR4, c[0x0][0x388] ;  /* 0x00007100ff0477ac */ /* 0x000e620008000a00 */
[----:B------:R-:W-:Y:S01]  /*0030*/  BSSY.RECONVERGENT B0, `(.L_x_0) ;  /* 0x0000010000007945 */ /* 0x000fe20003800200 */
[----:B------:R-:W-:Y:S01]  /*0040*/  CS2R R6, SRZ ;  /* 0x0000000000067805 */ /* 0x000fe2000001ff00 */
[----:B------:R-:W2:Y:S01]  /*0050*/  LDCU.64 UR6, c[0x0][0x358] ;  /* 0x00006b00ff0677ac */ /* 0x000ea20008000a00 */
[----:B0-----:R-:W1:Y:S02]  /*0060*/  I2F.F64.U32 R2, R0 ;  /* 0x0000000000027312 */ /* 0x001e640000201800 */
[----:B-1----:R-:W-:-:S14]  /*0070*/  DSETP.GEU.AND P0, PT, R2, UR4, PT ;  /* 0x0000000402007e2a */ /* 0x002fdc000bf0e000 */
[----:B--2---:R-:W-:Y:S05]  /*0080*/  @P0 BRA `(.L_x_1) ;  /* 0x0000000000280947 */ /* 0x004fea0003800000 */
[----:B------:R-:W0:Y:S01]  /*0090*/  LDC.64 R8, c[0x0][0x380] ;  /* 0x0000e000ff087b82 */ /* 0x000e220000000a00 */
[----:B------:R-:W-:Y:S01]  /*00a0*/  IMAD.MOV.U32 R11, RZ, RZ, R0 ;  /* 0x000000ffff0b7224 */ /* 0x000fe200078e0000 */
[----:B------:R-:W-:-:S07]  /*00b0*/  CS2R R6, SRZ ;  /* 0x0000000000067805 */ /* 0x000fce000001ff00 */
.L_x_2:
[----:B0-----:R-:W-:-:S06]  /*00c0*/  IMAD.WIDE.U32 R2, R11, 0x8, R8 ;  /* 0x000000080b027825 */ /* 0x001fcc00078e0008 */
[----:B------:R-:W2:Y:S01]  /*00d0*/  LDG.E.64 R2, desc[UR6][R2.64] ;  /* 0x0000000602027981 */ /* 0x000ea2000c1e1b00 */
[----:B------:R-:W-:-:S04]  /*00e0*/  VIADD R11, R11, 0x400 ;  /* 0x000004000b0b7836 */ /* 0x000fc80000000000 */
[----:B------:R-:W0:Y:S02]  /*00f0*/  I2F.F64.U32 R4, R11 ;  /* 0x0000000b00047312 */ /* 0x000e240000201800 */
[----:B0-----:R-:W-:Y:S02]  /*0100*/  DSETP.GEU.AND P0, PT, R4, UR4, PT ;  /* 0x0000000404007e2a */ /* 0x001fe4000bf0e000 */
[----:B--2---:R-:W-:-:S12]  /*0110*/  DADD R6, R2, R6 ;  /* 0x0000000002067229 */ /* 0x004fd80000000006 */
[----:B------:R-:W-:Y:S05]  /*0120*/  @!P0 BRA `(.L_x_2) ;  /* 0xfffffffc00e48947 */ /* 0x000fea000383ffff */
.L_x_1:
[----:B------:R-:W-:Y:S05]  /*0130*/  BSYNC.RECONVERGENT B0 ;  /* 0x0000000000007941 */ /* 0x000fea0003800200 */
.L_x_0:
[----:B------:R-:W0:Y:S01]  /*0140*/  S2UR UR5, SR_CgaCtaId ;  /* 0x00000000000579c3 */ /* 0x000e220000008800 */
[----:B------:R-:W-:Y:S01]  /*0150*/  UMOV UR4, 0x400 ;  /* 0x0000040000047882 */ /* 0x000fe20000000000 */
[C---:B------:R-:W-:Y:S01]  /*0160*/  IMAD.SHL.U32 R3, R0.reuse, 0x8, RZ ;  /* 0x0000000800037824 */ /* 0x040fe200078e00ff */
[C---:B------:R-:W-:Y:S01]  /*0170*/  LOP3.LUT R2, R0.reuse, 0x1f, RZ, 0xc0, !PT ;  /* 0x0000001f00027812 */ /* 0x040fe200078ec0ff */
[----:B------:R-:W-:Y:S01]  /*0180*/  BSSY.RECONVERGENT B0, `(.L_x_3) ;  /* 0x000001e000007945 */ /* 0x000fe20003800200 */
[----:B------:R-:W-:Y:S02]  /*0190*/  ISETP.GT.U32.AND P1, PT, R0, 0x1f, PT ;  /* 0x0000001f0000780c */ /* 0x000fe40003f24070 */
[----:B------:R-:W-:Y:S02]  /*01a0*/  ISETP.GT.U32.AND P0, PT, R2, 0xf, PT ;  /* 0x0000000f0200780c */ /* 0x000fe40003f04070 */
[----:B------:R-:W-:Y:S01]  /*01b0*/  LOP3.LUT R4, R3, 0x1f00, RZ, 0xc0, !PT ;  /* 0x00001f0003047812 */ /* 0x000fe200078ec0ff */
[----:B0-----:R-:W-:-:S06]  /*01c0*/  ULEA UR4, UR5, UR4, 0x18 ;  /* 0x0000000405047291 */ /* 0x001fcc000f8ec0ff */
[----:B------:R-:W-:Y:S02]  /*01d0*/  VIADD R5, R3, UR4 ;  /* 0x0000000403057c36 */ /* 0x000fe40008000000 */
[----:B------:R-:W-:Y:S01]  /*01e0*/  VIADD R9, R4, UR4 ;  /* 0x0000000404097c36 */ /* 0x000fe20008000000 */
[----:B------:R0:W-:Y:S01]  /*01f0*/  STS.64 [R3+UR4], R6 ;  /* 0x0000000603007988 */ /* 0x0001e20008000a04 */
[----:B------:R-:W-:Y:S05]  /*0200*/  @P0 BRA `(.L_x_4) ;  /* 0x0000000000540947 */ /* 0x000fea0003800000 */
[----:B0-----:R-:W-:-:S05]  /*0210*/  IMAD R6, R2, 0x8, R9 ;  /* 0x0000000802067824 */ /* 0x001fca00078e0209 */
[----:B------:R-:W-:Y:S04]  /*0220*/  LDS.64 R8, [R6+0x80] ;  /* 0x0000800006087984 */ /* 0x000fe80000000a00 */
[----:B------:R-:W0:Y:S02]  /*0230*/  LDS.64 R10, [R6] ;  /* 0x00000000060a7984 */ /* 0x000e240000000a00 */
[----:B0-----:R-:W-:-:S07]  /*0240*/  DADD R8, R8, R10 ;  /* 0x0000000008087229 */ /* 0x001fce000000000a */
[----:B------:R-:W-:Y:S04]  /*0250*/  STS.64 [R6], R8 ;  /* 0x0000000806007388 */ /* 0x000fe80000000a00 */
        /* <DEDUP_REMOVED lines=15> */
[----:B------:R1:W-:Y:S04]  /*0350*/  STS.64 [R6], R8 ;  /* 0x0000000806007388 */ /* 0x0003e80000000a00 */
.L_x_4:
[----:B------:R-:W-:Y:S05]  /*0360*/  BSYNC.RECONVERGENT B0 ;  /* 0x0000000000007941 */ /* 0x000fea0003800200 */
.L_x_3:
[----:B01----:R0:W1:Y:S01]  /*0370*/  LDS.64 R6, [R4+UR4] ;  /* 0x0000000404067984 */ /* 0x0030620008000a00 */
[----:B------:R-:W-:Y:S06]  /*0380*/  BAR.SYNC.DEFER_BLOCKING 0x0 ;  /* 0x0000000000007b1d */ /* 0x000fec0000010000 */
[----:B------:R-:W-:Y:S05]  /*0390*/  @P1 EXIT ;  /* 0x000000000000194d */ /* 0x000fea0003800000 */
[----:B------:R-:W-:Y:S01]  /*03a0*/  IMAD R5, R0, 0xf8, R5 ;  /* 0x000000f800057824 */ /* 0x000fe200078e0205 */
[----:B------:R-:W-:Y:S05]  /*03b0*/  BSSY.RECONVERGENT B0, `(.L_x_5) ;  /* 0x0000019000007945 */ /* 0x000fea0003800200 */
[----:B0-----:R-:W0:Y:S04]  /*03c0*/  LDS.64 R4, [R5] ;  /* 0x0000000005047984 */ /* 0x001e280000000a00 */
[----:B0-----:R0:W-:Y:S01]  /*03d0*/  STS.64 [R3+UR4], R4 ;  /* 0x0000000403007988 */ /* 0x0011e20008000a04 */
[----:B------:R-:W-:Y:S05]  /*03e0*/  @P0 BRA `(.L_x_6) ;  /* 0x0000000000540947 */ /* 0x000fea0003800000 */
[----:B------:R-:W-:-:S05]  /*03f0*/  LEA R2, R2, UR4, 0x3 ;  /* 0x0000000402027c11 */ /* 0x000fca000f8e18ff */
[----:B0-----:R-:W-:Y:S04]  /*0400*/  LDS.64 R4, [R2+0x80] ;  /* 0x0000800002047984 */ /* 0x001fe80000000a00 */
[----:B-1----:R-:W0:Y:S02]  /*0410*/  LDS.64 R6, [R2] ;  /* 0x0000000002067984 */ /* 0x002e240000000a00 */
        /* <DEDUP_REMOVED lines=18> */
.L_x_6:
[----:B------:R-:W-:Y:S05]  /*0540*/  BSYNC.RECONVERGENT B0 ;  /* 0x0000000000007941 */ /* 0x000fea0003800200 */
.L_x_5:
[----:B0-2---:R-:W0:Y:S01]  /*0550*/  LDS.64 R2, [UR4] ;  /* 0x00000004ff027984 */ /* 0x005e220008000a00 */
[----:B------:R-:W-:-:S13]  /*0560*/  ISETP.NE.AND P0, PT, R0, RZ, PT ;  /* 0x000000ff0000720c */ /* 0x000fda0003f05270 */
[----:B------:R-:W-:Y:S05]  /*0570*/  @P0 EXIT ;  /* 0x000000000000094d */ /* 0x000fea0003800000 */
[----:B------:R-:W0:Y:S02]  /*0580*/  LDC.64 R4, c[0x0][0x390] ;  /* 0x0000e400ff047b82 */ /* 0x000e240000000a00 */
[----:B0-----:R-:W-:Y:S01]  /*0590*/  STG.E.64 desc[UR6][R4.64], R2 ;  /* 0x0000000204007986 */ /* 0x001fe2000c101b06 */
[----:B------:R-:W-:Y:S05]  /*05a0*/  EXIT ;  /* 0x000000000000794d */ /* 0x000fea0003800000 */
.L_x_7:
[----:B------:R-:W-:-:S00]  /*05b0*/  BRA `(.L_x_7) ;  /* 0xfffffffc00fc7947 */ /* 0x000fc0000383ffff */
[----:B------:R-:W-:-:S00]  /*05c0*/  NOP ;  /* 0x0000000000007918 */ /* 0x000fc00000000000 */
        /* <DEDUP_REMOVED lines=11> */
.L_x_8:


//--------------------- .nv.shared._Z13sum_reductionPKddPd --------------------------
	.section	.nv.shared._Z13sum_reductionPKddPd,"aw",@nobits
	.sectionflags	@""
	.align	8
.nv.shared._Z13sum_reductionPKddPd:
	.zero		9216


//--------------------- .nv.shared.reserved.0     --------------------------
	.section	.nv.shared.reserved.0,"aw",@nobits
	.weak		__nv_reservedSMEM_offset_0_alias
	.size		__nv_reservedSMEM_offset_0_alias, 0, 64
	.other		__nv_reservedSMEM_offset_0_alias,@"STO_CUDA_RESERVED_SHARED STV_DEFAULT"
__nv_reservedSMEM_offset_0_alias:
	.zero		0
	.zero		64


//--------------------- .nv.constant0._Z13sum_reductionPKddPd --------------------------
	.section	.nv.constant0._Z13sum_reductionPKddPd,"a",@progbits
	.sectionflags	@""
	.align	4
.nv.constant0._Z13sum_reductionPKddPd:
	.zero		920


//--------------------- SYMBOLS --------------------------

	.type		.nv.reservedSmem.offset0,@object
	.size		.nv.reservedSmem.offset0,0x4
	.type		.nv.reservedSmem.cap,@object
	.size		.nv.reservedSmem.cap,0x4
